//
// Generated by NVIDIA NVVM Compiler
//
// Compiler Build ID: CL-36424714
// Cuda compilation tools, release 13.0, V13.0.88
// Based on NVVM 20.0.0
//

.version 9.0
.target sm_100
.address_size 64

	// .globl	_Z9addKernelPjS_S_

.visible .entry _Z9addKernelPjS_S_(
	.param .u64 .ptr .align 1 _Z9addKernelPjS_S__param_0,
	.param .u64 .ptr .align 1 _Z9addKernelPjS_S__param_1,
	.param .u64 .ptr .align 1 _Z9addKernelPjS_S__param_2
)
{
	.reg .pred 	%p<2>;
	.reg .b32 	%r<12>;
	.reg .b64 	%rd<11>;
	.reg .b64 	%fd<14>;

	ld.param.u64 	%rd4, [_Z9addKernelPjS_S__param_0];
	ld.param.u64 	%rd5, [_Z9addKernelPjS_S__param_1];
	ld.param.u64 	%rd6, [_Z9addKernelPjS_S__param_2];
	cvta.to.global.u64 	%rd7, %rd6;
	cvta.to.global.u64 	%rd8, %rd5;
	cvta.to.global.u64 	%rd9, %rd4;
	mov.u32 	%r5, %tid.x;
	mul.wide.u32 	%rd10, %r5, 4;
	add.s64 	%rd1, %rd9, %rd10;
	ld.global.u32 	%r6, [%rd1];
	cvt.rn.f64.u32 	%fd1, %r6;
	add.s64 	%rd2, %rd8, %rd10;
	ld.global.u32 	%r7, [%rd2];
	cvt.rn.f64.u32 	%fd2, %r7;
	mul.f64 	%fd3, %fd2, 0d3FE6E2EB1C432CA5;
	fma.rn.f64 	%fd4, %fd1, 0d3FCB367A0F9096BC, %fd3;
	add.s64 	%rd3, %rd7, %rd10;
	ld.global.u32 	%r8, [%rd3];
	cvt.rn.f64.u32 	%fd5, %r8;
	fma.rn.f64 	%fd6, %fd5, 0d3FB27BB2FEC56D5D, %fd4;
	div.rn.f64 	%fd7, %fd6, 0d4008000000000000;
	cvt.rzi.s32.f64 	%r1, %fd7;
	setp.lt.s32 	%p1, %r1, 129;
	@%p1 bra 	$L__BB0_2;
	add.s32 	%r10, %r1, -128;
	cvt.rn.f64.u32 	%fd11, %r10;
	cvt.rn.f64.u32 	%fd12, %r1;
	fma.rn.f64 	%fd13, %fd11, 0dBFE0000000000000, %fd12;
	cvt.rzi.s32.f64 	%r11, %fd13;
	bra.uni 	$L__BB0_3;
$L__BB0_2:
	sub.s32 	%r9, 128, %r1;
	cvt.rn.f64.u32 	%fd8, %r9;
	cvt.rn.f64.s32 	%fd9, %r1;
	fma.rn.f64 	%fd10, %fd8, 0d3FE0000000000000, %fd9;
	cvt.rzi.s32.f64 	%r11, %fd10;
$L__BB0_3:
	st.global.u32 	[%rd1], %r11;
	st.global.u32 	[%rd2], %r11;
	st.global.u32 	[%rd3], %r11;
	ret;

}


// ===== COMPILED SASS (sm_100) =====

	.target	sm_100

	.elftype	@"ET_EXEC"


//--------------------- .note.nv.tkinfo           --------------------------
	.section	.note.nv.tkinfo,"",@"SHT_NOTE"
	.sectionflags	@"SHF_NOTE_NV_TKINFO"
	.tkinfo
        /*0018*/ 	.word	0x00000002
        /*0030*/ 	.string	""
        /*0030*/ 	.string	"ptxas"
        /*0030*/ 	.string	"Cuda compilation tools, release 13.0, V13.0.88"
        /*0030*/ 	.string	"Build cuda_13.0.r13.0/compiler.36424714_0"
        /*0030*/ 	.string	"-arch sm_100 -m 64 "



//--------------------- .note.nv.cuinfo           --------------------------
	.section	.note.nv.cuinfo,"",@"SHT_NOTE"
	.sectionflags	@"SHF_NOTE_NV_CUINFO"
        /*0018*/ 	.short	0x0002
        /*001a*/ 	.short	0x0064
        /*001c*/ 	.short	0x0082
	.zero		2


//--------------------- .nv.info                  --------------------------
	.section	.nv.info,"",@"SHT_CUDA_INFO"
	.align	4


	//----- nvinfo : EIATTR_REGCOUNT
	.align		4
        /*0000*/ 	.byte	0x04, 0x2f
        /*0002*/ 	.short	(.L_1 - .L_0)
	.align		4
.L_0:
        /*0004*/ 	.word	index@(_Z9addKernelPjS_S_)
        /*0008*/ 	.word	0x0000001c


	//----- nvinfo : EIATTR_FRAME_SIZE
	.align		4
.L_1:
        /*000c*/ 	.byte	0x04, 0x11
        /*000e*/ 	.short	(.L_3 - .L_2)
	.align		4
.L_2:
        /*0010*/ 	.word	index@($__internal_0_$__cuda_sm20_div_rn_f64_full)
        /*0014*/ 	.word	0x00000000


	//----- nvinfo : EIATTR_FRAME_SIZE
	.align		4
.L_3:
        /*0018*/ 	.byte	0x04, 0x11
        /*001a*/ 	.short	(.L_5 - .L_4)
	.align		4
.L_4:
        /*001c*/ 	.word	index@(_Z9addKernelPjS_S_)
        /*0020*/ 	.word	0x00000000


	//----- nvinfo : EIATTR_MIN_STACK_SIZE
	.align		4
.L_5:
        /*0024*/ 	.byte	0x04, 0x12
        /*0026*/ 	.short	(.L_7 - .L_6)
	.align		4
.L_6:
        /*0028*/ 	.word	index@(_Z9addKernelPjS_S_)
        /*002c*/ 	.word	0x00000000
.L_7:


//--------------------- .nv.compat                --------------------------
	.section	.nv.compat,"",@"SHT_CUDA_COMPAT_INFO"
	.align	4
        /*0000*/ 	.byte	0x02, 0x09, 0x00, 0x00, 0x02, 0x02, 0x01, 0x00, 0x02, 0x05, 0x05, 0x00, 0x03, 0x07, 0x01, 0x01
        /*0010*/ 	.byte	0x02, 0x03, 0x00, 0x00, 0x02, 0x06, 0x01, 0x00, 0x04, 0x0b, 0x08, 0x00, 0x01, 0x00, 0x00, 0x00
        /*0020*/ 	.byte	0x00, 0x00, 0x00, 0x00


//--------------------- .nv.info._Z9addKernelPjS_S_ --------------------------
	.section	.nv.info._Z9addKernelPjS_S_,"",@"SHT_CUDA_INFO"
	.sectionflags	@""
	.align	4


	//----- nvinfo : EIATTR_CUDA_API_VERSION
	.align		4
        /*0000*/ 	.byte	0x04, 0x37
        /*0002*/ 	.short	(.L_9 - .L_8)
.L_8:
        /*0004*/ 	.word	0x00000082


	//----- nvinfo : EIATTR_KPARAM_INFO
	.align		4
.L_9:
        /*0008*/ 	.byte	0x04, 0x17
        /*000a*/ 	.short	(.L_11 - .L_10)
.L_10:
        /*000c*/ 	.word	0x00000000
        /*0010*/ 	.short	0x0002
        /*0012*/ 	.short	0x0010
        /*0014*/ 	.byte	0x00, 0xf5, 0x21, 0x00


	//----- nvinfo : EIATTR_KPARAM_INFO
	.align		4
.L_11:
        /*0018*/ 	.byte	0x04, 0x17
        /*001a*/ 	.short	(.L_13 - .L_12)
.L_12:
        /*001c*/ 	.word	0x00000000
        /*0020*/ 	.short	0x0001
        /*0022*/ 	.short	0x0008
        /*0024*/ 	.byte	0x00, 0xf5, 0x21, 0x00


	//----- nvinfo : EIATTR_KPARAM_INFO
	.align		4
.L_13:
        /*0028*/ 	.byte	0x04, 0x17
        /*002a*/ 	.short	(.L_15 - .L_14)
.L_14:
        /*002c*/ 	.word	0x00000000
        /*0030*/ 	.short	0x0000
        /*0032*/ 	.short	0x0000
        /*0034*/ 	.byte	0x00, 0xf5, 0x21, 0x00


	//----- nvinfo : EIATTR_SPARSE_MMA_MASK
	.align		4
.L_15:
        /*0038*/ 	.byte	0x03, 0x50
        /*003a*/ 	.short	0x0000


	//----- nvinfo : EIATTR_MAXREG_COUNT
	.align		4
        /*003c*/ 	.byte	0x03, 0x1b
        /*003e*/ 	.short	0x00ff


	//----- nvinfo : EIATTR_MERCURY_ISA_VERSION
	.align		4
        /*0040*/ 	.byte	0x03, 0x5f
        /*0042*/ 	.short	0x0101


	//----- nvinfo : EIATTR_VRC_CTA_INIT_COUNT
	.align		4
        /*0044*/ 	.byte	0x02, 0x4a
	.zero		1
	.zero		1


	//----- nvinfo : EIATTR_EXIT_INSTR_OFFSETS
	.align		4
        /*0048*/ 	.byte	0x04, 0x1c
        /*004a*/ 	.short	(.L_17 - .L_16)


	//   ....[0]....
.L_16:
        /*004c*/ 	.word	0x000003d0


	//----- nvinfo : EIATTR_CRS_STACK_SIZE
	.align		4
.L_17:
        /*0050*/ 	.byte	0x04, 0x1e
        /*0052*/ 	.short	(.L_19 - .L_18)
.L_18:
        /*0054*/ 	.word	0x00000000


	//----- nvinfo : EIATTR_CBANK_PARAM_SIZE
	.align		4
.L_19:
        /*0058*/ 	.byte	0x03, 0x19
        /*005a*/ 	.short	0x0018


	//----- nvinfo : EIATTR_PARAM_CBANK
	.align		4
        /*005c*/ 	.byte	0x04, 0x0a
        /*005e*/ 	.short	(.L_21 - .L_20)
	.align		4
.L_20:
        /*0060*/ 	.word	index@(.nv.constant0._Z9addKernelPjS_S_)
        /*0064*/ 	.short	0x0380
        /*0066*/ 	.short	0x0018


	//----- nvinfo : EIATTR_SW_WAR
	.align		4
.L_21:
        /*0068*/ 	.byte	0x04, 0x36
        /*006a*/ 	.short	(.L_23 - .L_22)
.L_22:
        /*006c*/ 	.word	0x00000008
.L_23:


//--------------------- .nv.callgraph             --------------------------
	.section	.nv.callgraph,"",@"SHT_CUDA_CALLGRAPH"
	.align	4
	.sectionentsize	8
	.align		4
        /*0000*/ 	.word	0x00000000
	.align		4
        /*0004*/ 	.word	0xffffffff
	.align		4
        /*0008*/ 	.word	0x00000000
	.align		4
        /*000c*/ 	.word	0xfffffffe
	.align		4
        /*0010*/ 	.word	0x00000000
	.align		4
        /*0014*/ 	.word	0xfffffffd
	.align		4
        /*0018*/ 	.word	0x00000000
	.align		4
        /*001c*/ 	.word	0xfffffffc


//--------------------- .text._Z9addKernelPjS_S_  --------------------------
	.section	.text._Z9addKernelPjS_S_,"ax",@progbits
	.align	128
        .global         _Z9addKernelPjS_S_
        .type           _Z9addKernelPjS_S_,@function
        .size           _Z9addKernelPjS_S_,(.L_x_7 - _Z9addKernelPjS_S_)
        .other          _Z9addKernelPjS_S_,@"STO_CUDA_ENTRY STV_DEFAULT"
_Z9addKernelPjS_S_:
.text._Z9addKernelPjS_S_:
[----:B------:R-:W-:Y:S01]  /*0000*/  LDC R1, c[0x0][0x37c] ;  /* 0x0000df00ff017b82 */ /* 0x000fe20000000800 */
[----:B------:R-:W0:Y:S07]  /*0010*/  S2R R3, SR_TID.X ;  /* 0x0000000000037919 */ /* 0x000e2e0000002100 */
[----:B------:R-:W0:Y:S01]  /*0020*/  LDC.64 R4, c[0x0][0x388] ;  /* 0x0000e200ff047b82 */ /* 0x000e220000000a00 */
[----:B------:R-:W1:Y:S07]  /*0030*/  LDCU.64 UR4, c[0x0][0x358] ;  /* 0x00006b00ff0477ac */ /* 0x000e6e0008000a00 */
[----:B------:R-:W2:Y:S08]  /*0040*/  LDC.64 R6, c[0x0][0x380] ;  /* 0x0000e000ff067b82 */ /* 0x000eb00000000a00 */
[----:B------:R-:W3:Y:S01]  /*0050*/  LDC.64 R8, c[0x0][0x390] ;  /* 0x0000e400ff087b82 */ /* 0x000ee20000000a00 */
[----:B0-----:R-:W-:-:S05]  /*0060*/  IMAD.WIDE.U32 R4, R3, 0x4, R4 ;  /* 0x0000000403047825 */ /* 0x001fca00078e0004 */
[----:B-1----:R-:W4:Y:S01]  /*0070*/  LDG.E R18, desc[UR4][R4.64] ;  /* 0x0000000404127981 */ /* 0x002f22000c1e1900 */
[----:B--2---:R-:W-:-:S05]  /*0080*/  IMAD.WIDE.U32 R6, R3, 0x4, R6 ;  /* 0x0000000403067825 */ /* 0x004fca00078e0006 */
[----:B------:R-:W2:Y:S01]  /*0090*/  LDG.E R0, desc[UR4][R6.64] ;  /* 0x0000000406007981 */ /* 0x000ea2000c1e1900 */
[----:B---3--:R-:W-:-:S05]  /*00a0*/  IMAD.WIDE.U32 R8, R3, 0x4, R8 ;  /* 0x0000000403087825 */ /* 0x008fca00078e0008 */
[----:B------:R-:W3:Y:S01]  /*00b0*/  LDG.E R19, desc[UR4][R8.64] ;  /* 0x0000000408137981 */ /* 0x000ee2000c1e1900 */
[----:B------:R-:W0:Y:S01]  /*00c0*/  MUFU.RCP64H R15, 3 ;  /* 0x40080000000f7908 */ /* 0x000e220000001800 */
[----:B------:R-:W-:Y:S01]  /*00d0*/  IMAD.MOV.U32 R2, RZ, RZ, 0x0 ;  /* 0x00000000ff027424 */ /* 0x000fe200078e00ff */
[----:B------:R-:W-:Y:S01]  /*00e0*/  UMOV UR6, 0x1c432ca5 ;  /* 0x1c432ca500067882 */ /* 0x000fe20000000000 */
[----:B------:R-:W-:Y:S01]  /*00f0*/  IMAD.MOV.U32 R3, RZ, RZ, 0x40080000 ;  /* 0x40080000ff037424 */ /* 0x000fe200078e00ff */
[----:B------:R-:W-:Y:S01]  /*0100*/  UMOV UR7, 0x3fe6e2eb ;  /* 0x3fe6e2eb00077882 */ /* 0x000fe20000000000 */
[----:B------:R-:W-:Y:S01]  /*0110*/  IMAD.MOV.U32 R14, RZ, RZ, 0x1 ;  /* 0x00000001ff0e7424 */ /* 0x000fe200078e00ff */
[----:B------:R-:W-:Y:S05]  /*0120*/  BSSY.RECONVERGENT B0, `(.L_x_0) ;  /* 0x000001b000007945 */ /* 0x000fea0003800200 */
[----:B0-----:R-:W-:-:S08]  /*0130*/  DFMA R10, R14, -R2, 1 ;  /* 0x3ff000000e0a742b */ /* 0x001fd00000000802 */
[----:B------:R-:W-:-:S08]  /*0140*/  DFMA R16, R10, R10, R10 ;  /* 0x0000000a0a10722b */ /* 0x000fd0000000000a */
[----:B------:R-:W-:-:S08]  /*0150*/  DFMA R16, R14, R16, R14 ;  /* 0x000000100e10722b */ /* 0x000fd0000000000e */
[----:B------:R-:W-:-:S08]  /*0160*/  DFMA R2, R16, -R2, 1 ;  /* 0x3ff000001002742b */ /* 0x000fd00000000802 */
[----:B------:R-:W-:Y:S01]  /*0170*/  DFMA R2, R16, R2, R16 ;  /* 0x000000021002722b */ /* 0x000fe20000000010 */
[----:B----4-:R-:W0:Y:S08]  /*0180*/  I2F.F64.U32 R12, R18 ;  /* 0x00000012000c7312 */ /* 0x010e300000201800 */
[----:B--2---:R-:W1:Y:S01]  /*0190*/  I2F.F64.U32 R10, R0 ;  /* 0x00000000000a7312 */ /* 0x004e620000201800 */
[----:B0-----:R-:W-:-:S07]  /*01a0*/  DMUL R12, R12, UR6 ;  /* 0x000000060c0c7c28 */ /* 0x001fce0008000000 */
[----:B---3--:R-:W0:Y:S01]  /*01b0*/  I2F.F64.U32 R14, R19 ;  /* 0x00000013000e7312 */ /* 0x008e220000201800 */
[----:B------:R-:W-:Y:S01]  /*01c0*/  UMOV UR6, 0xf9096bc ;  /* 0x0f9096bc00067882 */ /* 0x000fe20000000000 */
[----:B------:R-:W-:Y:S02]  /*01d0*/  UMOV UR7, 0x3fcb367a ;  /* 0x3fcb367a00077882 */ /* 0x000fe40000000000 */
[----:B-1----:R-:W-:Y:S01]  /*01e0*/  DFMA R10, R10, UR6, R12 ;  /* 0x000000060a0a7c2b */ /* 0x002fe2000800000c */
[----:B------:R-:W-:Y:S01]  /*01f0*/  UMOV UR6, 0xfec56d5d ;  /* 0xfec56d5d00067882 */ /* 0x000fe20000000000 */
[----:B------:R-:W-:-:S06]  /*0200*/  UMOV UR7, 0x3fb27bb2 ;  /* 0x3fb27bb200077882 */ /* 0x000fcc0000000000 */
[----:B0-----:R-:W-:-:S08]  /*0210*/  DFMA R10, R14, UR6, R10 ;  /* 0x000000060e0a7c2b */ /* 0x001fd0000800000a */
[----:B------:R-:W-:Y:S02]  /*0220*/  DMUL R12, R10, R2 ;  /* 0x000000020a0c7228 */ /* 0x000fe40000000000 */
[----:B------:R-:W-:-:S06]  /*0230*/  FSETP.GEU.AND P1, PT, |R11|, 6.5827683646048100446e-37, PT ;  /* 0x036000000b00780b */ /* 0x000fcc0003f2e200 */
[----:B------:R-:W-:-:S08]  /*0240*/  DFMA R14, R12, -3, R10 ;  /* 0xc00800000c0e782b */ /* 0x000fd0000000000a */
[----:B------:R-:W-:-:S10]  /*0250*/  DFMA R2, R2, R14, R12 ;  /* 0x0000000e0202722b */ /* 0x000fd4000000000c */
[----:B------:R-:W-:-:S05]  /*0260*/  FFMA R0, RZ, 2.125, R3 ;  /* 0x40080000ff007823 */ /* 0x000fca0000000003 */
[----:B------:R-:W-:-:S13]  /*0270*/  FSETP.GT.AND P0, PT, |R0|, 1.469367938527859385e-39, PT ;  /* 0x001000000000780b */ /* 0x000fda0003f04200 */
[----:B------:R-:W-:Y:S05]  /*0280*/  @P0 BRA P1, `(.L_x_1) ;  /* 0x0000000000100947 */ /* 0x000fea0000800000 */
[----:B------:R-:W-:-:S07]  /*0290*/  MOV R0, 0x2b0 ;  /* 0x000002b000007802 */ /* 0x000fce0000000f00 */
[----:B------:R-:W-:Y:S05]  /*02a0*/  CALL.REL.NOINC `($__internal_0_$__cuda_sm20_div_rn_f64_full) ;  /* 0x00000000004c7944 */ /* 0x000fea0003c00000 */
[----:B------:R-:W-:Y:S02]  /*02b0*/  IMAD.MOV.U32 R2, RZ, RZ, R14 ;  /* 0x000000ffff027224 */ /* 0x000fe400078e000e */
[----:B------:R-:W-:-:S07]  /*02c0*/  IMAD.MOV.U32 R3, RZ, RZ, R15 ;  /* 0x000000ffff037224 */ /* 0x000fce00078e000f */
.L_x_1:
[----:B------:R-:W-:Y:S05]  /*02d0*/  BSYNC.RECONVERGENT B0 ;  /* 0x0000000000007941 */ /* 0x000fea0003800200 */
.L_x_0:
[----:B------:R-:W0:Y:S02]  /*02e0*/  F2I.F64.TRUNC R2, R2 ;  /* 0x0000000200027311 */ /* 0x000e24000030d100 */
[----:B0-----:R-:W-:-:S13]  /*02f0*/  ISETP.GE.AND P0, PT, R2, 0x81, PT ;  /* 0x000000810200780c */ /* 0x001fda0003f06270 */
[C---:B------:R-:W-:Y:S01]  /*0300*/  @P0 VIADD R0, R2.reuse, 0xffffff80 ;  /* 0xffffff8002000836 */ /* 0x040fe20000000000 */
[----:B------:R-:W-:Y:S01]  /*0310*/  @!P0 IADD3 R18, PT, PT, -R2, 0x80, RZ ;  /* 0x0000008002128810 */ /* 0x000fe20007ffe1ff */
[----:B------:R-:W-:Y:S08]  /*0320*/  @P0 I2F.F64.U32 R12, R2 ;  /* 0x00000002000c0312 */ /* 0x000ff00000201800 */
[----:B------:R-:W0:Y:S08]  /*0330*/  @P0 I2F.F64.U32 R10, R0 ;  /* 0x00000000000a0312 */ /* 0x000e300000201800 */
[----:B------:R-:W-:Y:S01]  /*0340*/  @!P0 I2F.F64 R16, R2 ;  /* 0x0000000200108312 */ /* 0x000fe20000201c00 */
[----:B0-----:R-:W-:-:S07]  /*0350*/  @P0 DFMA R10, R10, -0.5, R12 ;  /* 0xbfe000000a0a082b */ /* 0x001fce000000000c */
[----:B------:R-:W0:Y:S08]  /*0360*/  @!P0 I2F.F64.U32 R14, R18 ;  /* 0x00000012000e8312 */ /* 0x000e300000201800 */
[----:B------:R-:W-:Y:S01]  /*0370*/  @P0 F2I.F64.TRUNC R13, R10 ;  /* 0x0000000a000d0311 */ /* 0x000fe2000030d100 */
[----:B0-----:R-:W-:-:S07]  /*0380*/  @!P0 DFMA R14, R14, 0.5, R16 ;  /* 0x3fe000000e0e882b */ /* 0x001fce0000000010 */
[----:B------:R-:W0:Y:S02]  /*0390*/  @!P0 F2I.F64.TRUNC R13, R14 ;  /* 0x0000000e000d8311 */ /* 0x000e24000030d100 */
[----:B0-----:R-:W-:Y:S04]  /*03a0*/  STG.E desc[UR4][R6.64], R13 ;  /* 0x0000000d06007986 */ /* 0x001fe8000c101904 */
[----:B------:R-:W-:Y:S04]  /*03b0*/  STG.E desc[UR4][R4.64], R13 ;  /* 0x0000000d04007986 */ /* 0x000fe8000c101904 */
[----:B------:R-:W-:Y:S01]  /*03c0*/  STG.E desc[UR4][R8.64], R13 ;  /* 0x0000000d08007986 */ /* 0x000fe2000c101904 */
[----:B------:R-:W-:Y:S05]  /*03d0*/  EXIT ;  /* 0x000000000000794d */ /* 0x000fea0003800000 */
        .weak           $__internal_0_$__cuda_sm20_div_rn_f64_full
        .type           $__internal_0_$__cuda_sm20_div_rn_f64_full,@function
        .size           $__internal_0_$__cuda_sm20_div_rn_f64_full,(.L_x_7 - $__internal_0_$__cuda_sm20_div_rn_f64_full)
$__internal_0_$__cuda_sm20_div_rn_f64_full:
[----:B------:R-:W-:Y:S01]  /*03e0*/  IMAD.MOV.U32 R3, RZ, RZ, 0x3ff80000 ;  /* 0x3ff80000ff037424 */ /* 0x000fe200078e00ff */
[----:B------:R-:W-:Y:S01]  /*03f0*/  BSSY.RECONVERGENT B1, `(.L_x_2) ;  /* 0x000004c000017945 */ /* 0x000fe20003800200 */
[----:B------:R-:W-:Y:S02]  /*0400*/  IMAD.MOV.U32 R2, RZ, RZ, 0x0 ;  /* 0x00000000ff027424 */ /* 0x000fe400078e00ff */
[----:B------:R-:W0:Y:S01]  /*0410*/  MUFU.RCP64H R17, R3 ;  /* 0x0000000300117308 */ /* 0x000e220000001800 */
[----:B------:R-:W-:Y:S02]  /*0420*/  IMAD.MOV.U32 R16, RZ, RZ, 0x1 ;  /* 0x00000001ff107424 */ /* 0x000fe400078e00ff */
[----:B------:R-:W-:Y:S02]  /*0430*/  IMAD.MOV.U32 R13, RZ, RZ, R11 ;  /* 0x000000ffff0d7224 */ /* 0x000fe400078e000b */
[----:B------:R-:W-:Y:S02]  /*0440*/  IMAD.MOV.U32 R12, RZ, RZ, R10 ;  /* 0x000000ffff0c7224 */ /* 0x000fe400078e000a */
[----:B------:R-:W-:Y:S01]  /*0450*/  IMAD.MOV.U32 R23, RZ, RZ, 0x40000000 ;  /* 0x40000000ff177424 */ /* 0x000fe200078e00ff */
[----:B------:R-:W-:-:S03]  /*0460*/  FSETP.GEU.AND P1, PT, |R13|, 1.469367938527859385e-39, PT ;  /* 0x001000000d00780b */ /* 0x000fc60003f2e200 */
[----:B------:R-:W-:Y:S01]  /*0470*/  VIADD R25, R23, 0xffffffff ;  /* 0xffffffff17197836 */ /* 0x000fe20000000000 */
[----:B0-----:R-:W-:-:S08]  /*0480*/  DFMA R14, R16, -R2, 1 ;  /* 0x3ff00000100e742b */ /* 0x001fd00000000802 */
[----:B------:R-:W-:Y:S01]  /*0490*/  DFMA R10, R14, R14, R14 ;  /* 0x0000000e0e0a722b */ /* 0x000fe2000000000e */
[----:B------:R-:W-:Y:S02]  /*04a0*/  LOP3.LUT R14, R13, 0x7ff00000, RZ, 0xc0, !PT ;  /* 0x7ff000000d0e7812 */ /* 0x000fe400078ec0ff */
[----:B------:R-:W-:Y:S02]  /*04b0*/  MOV R15, 0x1ca00000 ;  /* 0x1ca00000000f7802 */ /* 0x000fe40000000f00 */
[----:B------:R-:W-:Y:S01]  /*04c0*/  ISETP.GE.U32.AND P0, PT, R14, 0x40000000, PT ;  /* 0x400000000e00780c */ /* 0x000fe20003f06070 */
[----:B------:R-:W-:Y:S02]  /*04d0*/  IMAD.MOV.U32 R22, RZ, RZ, R14 ;  /* 0x000000ffff167224 */ /* 0x000fe400078e000e */
[----:B------:R-:W-:Y:S01]  /*04e0*/  DFMA R18, R16, R10, R16 ;  /* 0x0000000a1012722b */ /* 0x000fe20000000010 */
[----:B------:R-:W-:Y:S01]  /*04f0*/  SEL R15, R15, 0x63400000, !P0 ;  /* 0x634000000f0f7807 */ /* 0x000fe20004000000 */
[----:B------:R-:W-:-:S03]  /*0500*/  IMAD.MOV.U32 R10, RZ, RZ, R12 ;  /* 0x000000ffff0a7224 */ /* 0x000fc600078e000c */
[C-C-:B------:R-:W-:Y:S02]  /*0510*/  @!P1 LOP3.LUT R16, R15.reuse, 0x80000000, R13.reuse, 0xf8, !PT ;  /* 0x800000000f109812 */ /* 0x140fe400078ef80d */
[----:B------:R-:W-:Y:S01]  /*0520*/  LOP3.LUT R11, R15, 0x800fffff, R13, 0xf8, !PT ;  /* 0x800fffff0f0b7812 */ /* 0x000fe200078ef80d */
[----:B------:R-:W-:Y:S01]  /*0530*/  DFMA R20, R18, -R2, 1 ;  /* 0x3ff000001214742b */ /* 0x000fe20000000802 */
[----:B------:R-:W-:Y:S01]  /*0540*/  @!P1 LOP3.LUT R17, R16, 0x100000, RZ, 0xfc, !PT ;  /* 0x0010000010119812 */ /* 0x000fe200078efcff */
[----:B------:R-:W-:-:S06]  /*0550*/  @!P1 IMAD.MOV.U32 R16, RZ, RZ, RZ ;  /* 0x000000ffff109224 */ /* 0x000fcc00078e00ff */
[----:B------:R-:W-:Y:S02]  /*0560*/  @!P1 DFMA R10, R10, 2, -R16 ;  /* 0x400000000a0a982b */ /* 0x000fe40000000810 */
[----:B------:R-:W-:-:S08]  /*0570*/  DFMA R16, R18, R20, R18 ;  /* 0x000000141210722b */ /* 0x000fd00000000012 */
[----:B------:R-:W-:Y:S01]  /*0580*/  @!P1 LOP3.LUT R22, R11, 0x7ff00000, RZ, 0xc0, !PT ;  /* 0x7ff000000b169812 */ /* 0x000fe200078ec0ff */
[----:B------:R-:W-:-:S04]  /*0590*/  DMUL R18, R16, R10 ;  /* 0x0000000a10127228 */ /* 0x000fc80000000000 */
[----:B------:R-:W-:-:S04]  /*05a0*/  VIADD R24, R22, 0xffffffff ;  /* 0xffffffff16187836 */ /* 0x000fc80000000000 */
[----:B------:R-:W-:Y:S01]  /*05b0*/  DFMA R20, R18, -R2, R10 ;  /* 0x800000021214722b */ /* 0x000fe2000000000a */
[----:B------:R-:W-:-:S04]  /*05c0*/  ISETP.GT.U32.AND P0, PT, R24, 0x7feffffe, PT ;  /* 0x7feffffe1800780c */ /* 0x000fc80003f04070 */
[----:B------:R-:W-:-:S03]  /*05d0*/  ISETP.GT.U32.OR P0, PT, R25, 0x7feffffe, P0 ;  /* 0x7feffffe1900780c */ /* 0x000fc60000704470 */
[----:B------:R-:W-:-:S10]  /*05e0*/  DFMA R16, R16, R20, R18 ;  /* 0x000000141010722b */ /* 0x000fd40000000012 */
[----:B------:R-:W-:Y:S05]  /*05f0*/  @P0 BRA `(.L_x_3) ;  /* 0x0000000000680947 */ /* 0x000fea0003800000 */
[----:B------:R-:W-:Y:S02]  /*0600*/  IMAD.MOV.U32 R13, RZ, RZ, 0x40000000 ;  /* 0x40000000ff0d7424 */ /* 0x000fe400078e00ff */
[----:B------:R-:W-:-:S03]  /*0610*/  IMAD.MOV.U32 R18, RZ, RZ, RZ ;  /* 0x000000ffff127224 */ /* 0x000fc600078e00ff */
[----:B------:R-:W-:-:S04]  /*0620*/  VIADDMNMX R14, R14, -R13, 0xb9600000, !PT ;  /* 0xb96000000e0e7446 */ /* 0x000fc8000780090d */
[----:B------:R-:W-:-:S04]  /*0630*/  VIMNMX R12, PT, PT, R14, 0x46a00000, PT ;  /* 0x46a000000e0c7848 */ /* 0x000fc80003fe0100 */
[----:B------:R-:W-:-:S05]  /*0640*/  IADD3 R12, PT, PT, -R15, R12, RZ ;  /* 0x0000000c0f0c7210 */ /* 0x000fca0007ffe1ff */
[----:B------:R-:W-:-:S06]  /*0650*/  VIADD R19, R12, 0x7fe00000 ;  /* 0x7fe000000c137836 */ /* 0x000fcc0000000000 */
[----:B------:R-:W-:-:S10]  /*0660*/  DMUL R14, R16, R18 ;  /* 0x00000012100e7228 */ /* 0x000fd40000000000 */
[----:B------:R-:W-:-:S13]  /*0670*/  FSETP.GTU.AND P0, PT, |R15|, 1.469367938527859385e-39, PT ;  /* 0x001000000f00780b */ /* 0x000fda0003f0c200 */
[----:B------:R-:W-:Y:S05]  /*0680*/  @P0 BRA `(.L_x_4) ;  /* 0x0000000000880947 */ /* 0x000fea0003800000 */
[----:B------:R-:W-:Y:S01]  /*0690*/  DFMA R2, R16, -R2, R10 ;  /* 0x800000021002722b */ /* 0x000fe2000000000a */
[----:B------:R-:W-:-:S09]  /*06a0*/  IMAD.MOV.U32 R18, RZ, RZ, RZ ;  /* 0x000000ffff127224 */ /* 0x000fd200078e00ff */
[C---:B------:R-:W-:Y:S02]  /*06b0*/  FSETP.NEU.AND P0, PT, R3.reuse, RZ, PT ;  /* 0x000000ff0300720b */ /* 0x040fe40003f0d000 */
[----:B------:R-:W-:-:S04]  /*06c0*/  LOP3.LUT R2, R3, 0x40080000, RZ, 0x3c, !PT ;  /* 0x4008000003027812 */ /* 0x000fc800078e3cff */
[----:B------:R-:W-:-:S04]  /*06d0*/  LOP3.LUT R11, R2, 0x80000000, RZ, 0xc0, !PT ;  /* 0x80000000020b7812 */ /* 0x000fc800078ec0ff */
[----:B------:R-:W-:-:S03]  /*06e0*/  LOP3.LUT R19, R11, R19, RZ, 0xfc, !PT ;  /* 0x000000130b137212 */ /* 0x000fc600078efcff */
[----:B------:R-:W-:Y:S05]  /*06f0*/  @!P0 BRA `(.L_x_4) ;  /* 0x00000000006c8947 */ /* 0x000fea0003800000 */
[----:B------:R-:W-:Y:S02]  /*0700*/  IMAD.MOV R3, RZ, RZ, -R12 ;  /* 0x000000ffff037224 */ /* 0x000fe400078e0a0c */
[----:B------:R-:W-:-:S06]  /*0710*/  IMAD.MOV.U32 R2, RZ, RZ, RZ ;  /* 0x000000ffff027224 */ /* 0x000fcc00078e00ff */
[----:B------:R-:W-:Y:S02]  /*0720*/  DFMA R2, R14, -R2, R16 ;  /* 0x800000020e02722b */ /* 0x000fe40000000010 */
[----:B------:R-:W-:-:S04]  /*0730*/  DMUL.RP R16, R16, R18 ;  /* 0x0000001210107228 */ /* 0x000fc80000008000 */
[----:B------:R-:W-:-:S04]  /*0740*/  IADD3 R2, PT, PT, -R12, -0x43300000, RZ ;  /* 0xbcd000000c027810 */ /* 0x000fc80007ffe1ff */
[----:B------:R-:W-:Y:S02]  /*0750*/  FSETP.NEU.AND P0, PT, |R3|, R2, PT ;  /* 0x000000020300720b */ /* 0x000fe40003f0d200 */
[----:B------:R-:W-:Y:S02]  /*0760*/  LOP3.LUT R11, R17, R11, RZ, 0x3c, !PT ;  /* 0x0000000b110b7212 */ /* 0x000fe400078e3cff */
[----:B------:R-:W-:Y:S02]  /*0770*/  FSEL R14, R16, R14, !P0 ;  /* 0x0000000e100e7208 */ /* 0x000fe40004000000 */
[----:B------:R-:W-:Y:S01]  /*0780*/  FSEL R15, R11, R15, !P0 ;  /* 0x0000000f0b0f7208 */ /* 0x000fe20004000000 */
[----:B------:R-:W-:Y:S06]  /*0790*/  BRA `(.L_x_4) ;  /* 0x0000000000447947 */ /* 0x000fec0003800000 */
.L_x_3:
[----:B------:R-:W-:-:S14]  /*07a0*/  DSETP.NAN.AND P0, PT, R12, R12, PT ;  /* 0x0000000c0c00722a */ /* 0x000fdc0003f08000 */
[----:B------:R-:W-:Y:S05]  /*07b0*/  @P0 BRA `(.L_x_5) ;  /* 0x0000000000340947 */ /* 0x000fea0003800000 */
[----:B------:R-:W-:Y:S01]  /*07c0*/  ISETP.NE.AND P0, PT, R22, R23, PT ;  /* 0x000000171600720c */ /* 0x000fe20003f05270 */
[----:B------:R-:W-:Y:S02]  /*07d0*/  IMAD.MOV.U32 R14, RZ, RZ, 0x0 ;  /* 0x00000000ff0e7424 */ /* 0x000fe400078e00ff */
[----:B------:R-:W-:-:S10]  /*07e0*/  IMAD.MOV.U32 R15, RZ, RZ, -0x80000 ;  /* 0xfff80000ff0f7424 */ /* 0x000fd400078e00ff */
[----:B------:R-:W-:Y:S05]  /*07f0*/  @!P0 BRA `(.L_x_4) ;  /* 0x00000000002c8947 */ /* 0x000fea0003800000 */
[----:B------:R-:W-:Y:S02]  /*0800*/  ISETP.NE.AND P0, PT, R22, 0x7ff00000, PT ;  /* 0x7ff000001600780c */ /* 0x000fe40003f05270 */
[----:B------:R-:W-:Y:S02]  /*0810*/  LOP3.LUT R12, R13, 0x40080000, RZ, 0x3c, !PT ;  /* 0x400800000d0c7812 */ /* 0x000fe400078e3cff */
[----:B------:R-:W-:Y:S02]  /*0820*/  ISETP.EQ.OR P0, PT, R23, RZ, !P0 ;  /* 0x000000ff1700720c */ /* 0x000fe40004702670 */
[----:B------:R-:W-:-:S11]  /*0830*/  LOP3.LUT R15, R12, 0x80000000, RZ, 0xc0, !PT ;  /* 0x800000000c0f7812 */ /* 0x000fd600078ec0ff */
[----:B------:R-:W-:Y:S02]  /*0840*/  @P0 LOP3.LUT R2, R15, 0x7ff00000, RZ, 0xfc, !PT ;  /* 0x7ff000000f020812 */ /* 0x000fe400078efcff */
[----:B------:R-:W-:Y:S01]  /*0850*/  @!P0 MOV R14, RZ ;  /* 0x000000ff000e8202 */ /* 0x000fe20000000f00 */
[----:B------:R-:W-:Y:S02]  /*0860*/  @P0 IMAD.MOV.U32 R14, RZ, RZ, RZ ;  /* 0x000000ffff0e0224 */ /* 0x000fe400078e00ff */
[----:B------:R-:W-:Y:S01]  /*0870*/  @P0 IMAD.MOV.U32 R15, RZ, RZ, R2 ;  /* 0x000000ffff0f0224 */ /* 0x000fe200078e0002 */
[----:B------:R-:W-:Y:S06]  /*0880*/  BRA `(.L_x_4) ;  /* 0x0000000000087947 */ /* 0x000fec0003800000 */
.L_x_5:
[----:B------:R-:W-:Y:S01]  /*0890*/  LOP3.LUT R15, R13, 0x80000, RZ, 0xfc, !PT ;  /* 0x000800000d0f7812 */ /* 0x000fe200078efcff */
[----:B------:R-:W-:-:S07]  /*08a0*/  IMAD.MOV.U32 R14, RZ, RZ, R12 ;  /* 0x000000ffff0e7224 */ /* 0x000fce00078e000c */
.L_x_4:
[----:B------:R-:W-:Y:S05]  /*08b0*/  BSYNC.RECONVERGENT B1 ;  /* 0x0000000000017941 */ /* 0x000fea0003800200 */
.L_x_2:
[----:B------:R-:W-:Y:S02]  /*08c0*/  IMAD.MOV.U32 R2, RZ, RZ, R0 ;  /* 0x000000ffff027224 */ /* 0x000fe400078e0000 */
[----:B------:R-:W-:-:S04]  /*08d0*/  IMAD.MOV.U32 R3, RZ, RZ, 0x0 ;  /* 0x00000000ff037424 */ /* 0x000fc800078e00ff */
[----:B------:R-:W-:Y:S05]  /*08e0*/  RET.REL.NODEC R2 `(_Z9addKernelPjS_S_) ;  /* 0xfffffff402c47950 */ /* 0x000fea0003c3ffff */
.L_x_6:
[----:B------:R-:W-:-:S00]  /*08f0*/  BRA `(.L_x_6) ;  /* 0xfffffffc00fc7947 */ /* 0x000fc0000383ffff */
[----:B------:R-:W-:-:S00]  /*0900*/  NOP ;  /* 0x0000000000007918 */ /* 0x000fc00000000000 */
[----:B------:R-:W-:-:S00]  /*0910*/  NOP ;  /* 0x0000000000007918 */ /* 0x000fc00000000000 */
[----:B------:R-:W-:-:S00]  /*0920*/  NOP ;  /* 0x0000000000007918 */ /* 0x000fc00000000000 */
[----:B------:R-:W-:-:S00]  /*0930*/  NOP ;  /* 0x0000000000007918 */ /* 0x000fc00000000000 */
[----:B------:R-:W-:-:S00]  /*0940*/  NOP ;  /* 0x0000000000007918 */ /* 0x000fc00000000000 */
[----:B------:R-:W-:-:S00]  /*0950*/  NOP ;  /* 0x0000000000007918 */ /* 0x000fc00000000000 */
[----:B------:R-:W-:-:S00]  /*0960*/  NOP ;  /* 0x0000000000007918 */ /* 0x000fc00000000000 */
[----:B------:R-:W-:-:S00]  /*0970*/  NOP ;  /* 0x0000000000007918 */ /* 0x000fc00000000000 */
.L_x_7:


//--------------------- .nv.shared.reserved.0     --------------------------
	.section	.nv.shared.reserved.0,"aw",@nobits
	.weak		__nv_reservedSMEM_offset_0_alias
	.size		__nv_reservedSMEM_offset_0_alias, 0, 64
	.other		__nv_reservedSMEM_offset_0_alias,@"STO_CUDA_RESERVED_SHARED STV_DEFAULT"
__nv_reservedSMEM_offset_0_alias:
	.zero		0
	.zero		64


//--------------------- .nv.constant0._Z9addKernelPjS_S_ --------------------------
	.section	.nv.constant0._Z9addKernelPjS_S_,"a",@progbits
	.sectionflags	@""
	.align	4
.nv.constant0._Z9addKernelPjS_S_:
	.zero		920


//--------------------- SYMBOLS --------------------------

	.type		.nv.reservedSmem.offset0,@object
	.size		.nv.reservedSmem.offset0,0x4
